//
// Generated by NVIDIA NVVM Compiler
//
// Compiler Build ID: CL-36424714
// Cuda compilation tools, release 13.0, V13.0.88
// Based on NVVM 20.0.0
//

.version 9.0
.target sm_100
.address_size 64

	// .globl	_Z17simpleMatrixStuffPPdS0_
// _ZZ15matrixMultTiledPPdS0_S0_iE16localFirstMatrix has been demoted
// _ZZ15matrixMultTiledPPdS0_S0_iE17localSecondMatrix has been demoted

.visible .entry _Z17simpleMatrixStuffPPdS0_(
	.param .u64 .ptr .align 1 _Z17simpleMatrixStuffPPdS0__param_0,
	.param .u64 .ptr .align 1 _Z17simpleMatrixStuffPPdS0__param_1
)
{
	.reg .b64 	%rd<69>;
	.reg .b64 	%fd<33>;

	ld.param.u64 	%rd1, [_Z17simpleMatrixStuffPPdS0__param_0];
	ld.param.u64 	%rd2, [_Z17simpleMatrixStuffPPdS0__param_1];
	cvta.to.global.u64 	%rd3, %rd2;
	cvta.to.global.u64 	%rd4, %rd1;
	ld.global.u64 	%rd5, [%rd4];
	cvta.to.global.u64 	%rd6, %rd5;
	ld.global.f64 	%fd1, [%rd6];
	add.f64 	%fd2, %fd1, %fd1;
	ld.global.u64 	%rd7, [%rd3];
	cvta.to.global.u64 	%rd8, %rd7;
	st.global.f64 	[%rd8], %fd2;
	ld.global.u64 	%rd9, [%rd4];
	cvta.to.global.u64 	%rd10, %rd9;
	ld.global.f64 	%fd3, [%rd10+8];
	add.f64 	%fd4, %fd3, %fd3;
	ld.global.u64 	%rd11, [%rd3];
	cvta.to.global.u64 	%rd12, %rd11;
	st.global.f64 	[%rd12+8], %fd4;
	ld.global.u64 	%rd13, [%rd4];
	cvta.to.global.u64 	%rd14, %rd13;
	ld.global.f64 	%fd5, [%rd14+16];
	add.f64 	%fd6, %fd5, %fd5;
	ld.global.u64 	%rd15, [%rd3];
	cvta.to.global.u64 	%rd16, %rd15;
	st.global.f64 	[%rd16+16], %fd6;
	ld.global.u64 	%rd17, [%rd4];
	cvta.to.global.u64 	%rd18, %rd17;
	ld.global.f64 	%fd7, [%rd18+24];
	add.f64 	%fd8, %fd7, %fd7;
	ld.global.u64 	%rd19, [%rd3];
	cvta.to.global.u64 	%rd20, %rd19;
	st.global.f64 	[%rd20+24], %fd8;
	ld.global.u64 	%rd21, [%rd4+8];
	cvta.to.global.u64 	%rd22, %rd21;
	ld.global.f64 	%fd9, [%rd22];
	add.f64 	%fd10, %fd9, %fd9;
	ld.global.u64 	%rd23, [%rd3+8];
	cvta.to.global.u64 	%rd24, %rd23;
	st.global.f64 	[%rd24], %fd10;
	ld.global.u64 	%rd25, [%rd4+8];
	cvta.to.global.u64 	%rd26, %rd25;
	ld.global.f64 	%fd11, [%rd26+8];
	add.f64 	%fd12, %fd11, %fd11;
	ld.global.u64 	%rd27, [%rd3+8];
	cvta.to.global.u64 	%rd28, %rd27;
	st.global.f64 	[%rd28+8], %fd12;
	ld.global.u64 	%rd29, [%rd4+8];
	cvta.to.global.u64 	%rd30, %rd29;
	ld.global.f64 	%fd13, [%rd30+16];
	add.f64 	%fd14, %fd13, %fd13;
	ld.global.u64 	%rd31, [%rd3+8];
	cvta.to.global.u64 	%rd32, %rd31;
	st.global.f64 	[%rd32+16], %fd14;
	ld.global.u64 	%rd33, [%rd4+8];
	cvta.to.global.u64 	%rd34, %rd33;
	ld.global.f64 	%fd15, [%rd34+24];
	add.f64 	%fd16, %fd15, %fd15;
	ld.global.u64 	%rd35, [%rd3+8];
	cvta.to.global.u64 	%rd36, %rd35;
	st.global.f64 	[%rd36+24], %fd16;
	ld.global.u64 	%rd37, [%rd4+16];
	cvta.to.global.u64 	%rd38, %rd37;
	ld.global.f64 	%fd17, [%rd38];
	add.f64 	%fd18, %fd17, %fd17;
	ld.global.u64 	%rd39, [%rd3+16];
	cvta.to.global.u64 	%rd40, %rd39;
	st.global.f64 	[%rd40], %fd18;
	ld.global.u64 	%rd41, [%rd4+16];
	cvta.to.global.u64 	%rd42, %rd41;
	ld.global.f64 	%fd19, [%rd42+8];
	add.f64 	%fd20, %fd19, %fd19;
	ld.global.u64 	%rd43, [%rd3+16];
	cvta.to.global.u64 	%rd44, %rd43;
	st.global.f64 	[%rd44+8], %fd20;
	ld.global.u64 	%rd45, [%rd4+16];
	cvta.to.global.u64 	%rd46, %rd45;
	ld.global.f64 	%fd21, [%rd46+16];
	add.f64 	%fd22, %fd21, %fd21;
	ld.global.u64 	%rd47, [%rd3+16];
	cvta.to.global.u64 	%rd48, %rd47;
	st.global.f64 	[%rd48+16], %fd22;
	ld.global.u64 	%rd49, [%rd4+16];
	cvta.to.global.u64 	%rd50, %rd49;
	ld.global.f64 	%fd23, [%rd50+24];
	add.f64 	%fd24, %fd23, %fd23;
	ld.global.u64 	%rd51, [%rd3+16];
	cvta.to.global.u64 	%rd52, %rd51;
	st.global.f64 	[%rd52+24], %fd24;
	ld.global.u64 	%rd53, [%rd4+24];
	cvta.to.global.u64 	%rd54, %rd53;
	ld.global.f64 	%fd25, [%rd54];
	add.f64 	%fd26, %fd25, %fd25;
	ld.global.u64 	%rd55, [%rd3+24];
	cvta.to.global.u64 	%rd56, %rd55;
	st.global.f64 	[%rd56], %fd26;
	ld.global.u64 	%rd57, [%rd4+24];
	cvta.to.global.u64 	%rd58, %rd57;
	ld.global.f64 	%fd27, [%rd58+8];
	add.f64 	%fd28, %fd27, %fd27;
	ld.global.u64 	%rd59, [%rd3+24];
	cvta.to.global.u64 	%rd60, %rd59;
	st.global.f64 	[%rd60+8], %fd28;
	ld.global.u64 	%rd61, [%rd4+24];
	cvta.to.global.u64 	%rd62, %rd61;
	ld.global.f64 	%fd29, [%rd62+16];
	add.f64 	%fd30, %fd29, %fd29;
	ld.global.u64 	%rd63, [%rd3+24];
	cvta.to.global.u64 	%rd64, %rd63;
	st.global.f64 	[%rd64+16], %fd30;
	ld.global.u64 	%rd65, [%rd4+24];
	cvta.to.global.u64 	%rd66, %rd65;
	ld.global.f64 	%fd31, [%rd66+24];
	add.f64 	%fd32, %fd31, %fd31;
	ld.global.u64 	%rd67, [%rd3+24];
	cvta.to.global.u64 	%rd68, %rd67;
	st.global.f64 	[%rd68+24], %fd32;
	ret;

}
	// .globl	_Z15matrixMultTiledPPdS0_S0_i
.visible .entry _Z15matrixMultTiledPPdS0_S0_i(
	.param .u64 .ptr .align 1 _Z15matrixMultTiledPPdS0_S0_i_param_0,
	.param .u64 .ptr .align 1 _Z15matrixMultTiledPPdS0_S0_i_param_1,
	.param .u64 .ptr .align 1 _Z15matrixMultTiledPPdS0_S0_i_param_2,
	.param .u32 _Z15matrixMultTiledPPdS0_S0_i_param_3
)
{
	.reg .pred 	%p<8>;
	.reg .b32 	%r<53>;
	.reg .b64 	%rd<80>;
	.reg .b64 	%fd<74>;
	// demoted variable
	.shared .align 8 .b8 _ZZ15matrixMultTiledPPdS0_S0_iE16localFirstMatrix[32];
	// demoted variable
	.shared .align 8 .b8 _ZZ15matrixMultTiledPPdS0_S0_iE17localSecondMatrix[32];
	ld.param.u64 	%rd11, [_Z15matrixMultTiledPPdS0_S0_i_param_0];
	ld.param.u64 	%rd9, [_Z15matrixMultTiledPPdS0_S0_i_param_1];
	ld.param.u32 	%r19, [_Z15matrixMultTiledPPdS0_S0_i_param_3];
	cvta.to.global.u64 	%rd1, %rd11;
	mov.u32 	%r1, %tid.x;
	mov.u32 	%r2, %tid.y;
	mov.u32 	%r20, %ctaid.x;
	mov.u32 	%r21, %ntid.x;
	mul.lo.s32 	%r3, %r20, %r21;
	mov.u32 	%r22, %ctaid.y;
	mov.u32 	%r23, %ntid.y;
	mul.lo.s32 	%r4, %r22, %r23;
	shr.u32 	%r24, %r19, 31;
	add.s32 	%r25, %r19, %r24;
	shr.s32 	%r5, %r25, 1;
	setp.lt.s32 	%p1, %r19, 2;
	mov.f64 	%fd73, 0d0000000000000000;
	@%p1 bra 	$L__BB1_9;
	cvta.to.global.u64 	%rd12, %rd9;
	add.s32 	%r6, %r4, %r2;
	shl.b32 	%r27, %r1, 4;
	mov.u32 	%r28, _ZZ15matrixMultTiledPPdS0_S0_iE16localFirstMatrix;
	add.s32 	%r29, %r28, %r27;
	shl.b32 	%r30, %r2, 3;
	add.s32 	%r7, %r29, %r30;
	add.s32 	%r31, %r3, %r1;
	mul.wide.s32 	%rd13, %r31, 8;
	add.s64 	%rd2, %rd12, %rd13;
	mov.u32 	%r32, _ZZ15matrixMultTiledPPdS0_S0_iE17localSecondMatrix;
	add.s32 	%r33, %r32, %r27;
	add.s32 	%r8, %r33, %r30;
	shl.b32 	%r34, %r1, 3;
	sub.s32 	%r9, %r29, %r34;
	shl.b32 	%r35, %r2, 4;
	add.s32 	%r10, %r32, %r35;
	add.s32 	%r36, %r5, -1;
	setp.lt.u32 	%p2, %r36, 3;
	mov.f64 	%fd73, 0d0000000000000000;
	mov.b32 	%r52, 0;
	@%p2 bra 	$L__BB1_4;
	and.b32  	%r52, %r5, 1073741820;
	neg.s32 	%r50, %r52;
	mul.wide.u32 	%rd79, %r2, 8;
	mul.wide.u32 	%rd14, %r1, 8;
	add.s64 	%rd15, %rd14, %rd1;
	add.s64 	%rd78, %rd15, 32;
	mov.f64 	%fd73, 0d0000000000000000;
	mul.wide.u32 	%rd18, %r6, 8;
$L__BB1_3:
	.pragma "nounroll";
	ld.global.u64 	%rd16, [%rd78+-32];
	cvta.to.global.u64 	%rd17, %rd16;
	add.s64 	%rd19, %rd17, %rd18;
	ld.global.f64 	%fd14, [%rd19];
	st.shared.f64 	[%r7], %fd14;
	ld.global.u64 	%rd20, [%rd2];
	cvta.to.global.u64 	%rd21, %rd20;
	add.s64 	%rd22, %rd21, %rd79;
	ld.global.f64 	%fd15, [%rd22];
	st.shared.f64 	[%r8], %fd15;
	bar.sync 	0;
	ld.shared.f64 	%fd16, [%r9];
	ld.shared.f64 	%fd17, [%r10];
	fma.rn.f64 	%fd18, %fd16, %fd17, %fd73;
	ld.shared.f64 	%fd19, [%r9+16];
	ld.shared.f64 	%fd20, [%r10+8];
	fma.rn.f64 	%fd21, %fd19, %fd20, %fd18;
	bar.sync 	0;
	ld.global.u64 	%rd23, [%rd78+-16];
	cvta.to.global.u64 	%rd24, %rd23;
	add.s64 	%rd25, %rd24, %rd18;
	ld.global.f64 	%fd22, [%rd25];
	st.shared.f64 	[%r7], %fd22;
	ld.global.u64 	%rd26, [%rd2];
	cvta.to.global.u64 	%rd27, %rd26;
	add.s64 	%rd28, %rd27, %rd79;
	ld.global.f64 	%fd23, [%rd28+16];
	st.shared.f64 	[%r8], %fd23;
	bar.sync 	0;
	ld.shared.f64 	%fd24, [%r9];
	ld.shared.f64 	%fd25, [%r10];
	fma.rn.f64 	%fd26, %fd24, %fd25, %fd21;
	ld.shared.f64 	%fd27, [%r9+16];
	ld.shared.f64 	%fd28, [%r10+8];
	fma.rn.f64 	%fd29, %fd27, %fd28, %fd26;
	bar.sync 	0;
	ld.global.u64 	%rd29, [%rd78];
	cvta.to.global.u64 	%rd30, %rd29;
	add.s64 	%rd31, %rd30, %rd18;
	ld.global.f64 	%fd30, [%rd31];
	st.shared.f64 	[%r7], %fd30;
	ld.global.u64 	%rd32, [%rd2];
	cvta.to.global.u64 	%rd33, %rd32;
	add.s64 	%rd34, %rd33, %rd79;
	ld.global.f64 	%fd31, [%rd34+32];
	st.shared.f64 	[%r8], %fd31;
	bar.sync 	0;
	ld.shared.f64 	%fd32, [%r9];
	ld.shared.f64 	%fd33, [%r10];
	fma.rn.f64 	%fd34, %fd32, %fd33, %fd29;
	ld.shared.f64 	%fd35, [%r9+16];
	ld.shared.f64 	%fd36, [%r10+8];
	fma.rn.f64 	%fd37, %fd35, %fd36, %fd34;
	bar.sync 	0;
	ld.global.u64 	%rd35, [%rd78+16];
	cvta.to.global.u64 	%rd36, %rd35;
	add.s64 	%rd37, %rd36, %rd18;
	ld.global.f64 	%fd38, [%rd37];
	st.shared.f64 	[%r7], %fd38;
	ld.global.u64 	%rd38, [%rd2];
	cvta.to.global.u64 	%rd39, %rd38;
	add.s64 	%rd40, %rd39, %rd79;
	ld.global.f64 	%fd39, [%rd40+48];
	st.shared.f64 	[%r8], %fd39;
	bar.sync 	0;
	ld.shared.f64 	%fd40, [%r9];
	ld.shared.f64 	%fd41, [%r10];
	fma.rn.f64 	%fd42, %fd40, %fd41, %fd37;
	ld.shared.f64 	%fd43, [%r9+16];
	ld.shared.f64 	%fd44, [%r10+8];
	fma.rn.f64 	%fd73, %fd43, %fd44, %fd42;
	bar.sync 	0;
	add.s32 	%r50, %r50, 4;
	add.s64 	%rd79, %rd79, 64;
	add.s64 	%rd78, %rd78, 64;
	setp.ne.s32 	%p3, %r50, 0;
	@%p3 bra 	$L__BB1_3;
$L__BB1_4:
	and.b32  	%r16, %r5, 3;
	setp.eq.s32 	%p4, %r16, 0;
	@%p4 bra 	$L__BB1_9;
	setp.eq.s32 	%p5, %r16, 1;
	@%p5 bra 	$L__BB1_7;
	shl.b32 	%r38, %r52, 1;
	add.s32 	%r39, %r38, %r1;
	mul.wide.u32 	%rd41, %r39, 8;
	add.s64 	%rd42, %rd1, %rd41;
	ld.global.u64 	%rd43, [%rd42];
	cvta.to.global.u64 	%rd44, %rd43;
	mul.wide.u32 	%rd45, %r6, 8;
	add.s64 	%rd46, %rd44, %rd45;
	ld.global.f64 	%fd46, [%rd46];
	st.shared.f64 	[%r7], %fd46;
	ld.global.u64 	%rd47, [%rd2];
	cvta.to.global.u64 	%rd48, %rd47;
	add.s32 	%r40, %r38, %r2;
	mul.wide.u32 	%rd49, %r40, 8;
	add.s64 	%rd50, %rd48, %rd49;
	ld.global.f64 	%fd47, [%rd50];
	st.shared.f64 	[%r8], %fd47;
	bar.sync 	0;
	ld.shared.f64 	%fd48, [%r9];
	ld.shared.f64 	%fd49, [%r10];
	fma.rn.f64 	%fd50, %fd48, %fd49, %fd73;
	ld.shared.f64 	%fd51, [%r9+16];
	ld.shared.f64 	%fd52, [%r10+8];
	fma.rn.f64 	%fd53, %fd51, %fd52, %fd50;
	bar.sync 	0;
	add.s32 	%r41, %r39, 2;
	mul.wide.u32 	%rd51, %r41, 8;
	add.s64 	%rd52, %rd1, %rd51;
	ld.global.u64 	%rd53, [%rd52];
	cvta.to.global.u64 	%rd54, %rd53;
	add.s64 	%rd55, %rd54, %rd45;
	ld.global.f64 	%fd54, [%rd55];
	st.shared.f64 	[%r7], %fd54;
	ld.global.u64 	%rd56, [%rd2];
	cvta.to.global.u64 	%rd57, %rd56;
	add.s32 	%r42, %r40, 2;
	mul.wide.u32 	%rd58, %r42, 8;
	add.s64 	%rd59, %rd57, %rd58;
	ld.global.f64 	%fd55, [%rd59];
	st.shared.f64 	[%r8], %fd55;
	bar.sync 	0;
	ld.shared.f64 	%fd56, [%r9];
	ld.shared.f64 	%fd57, [%r10];
	fma.rn.f64 	%fd58, %fd56, %fd57, %fd53;
	ld.shared.f64 	%fd59, [%r9+16];
	ld.shared.f64 	%fd60, [%r10+8];
	fma.rn.f64 	%fd73, %fd59, %fd60, %fd58;
	bar.sync 	0;
	sub.s32 	%r43, %r38, %r52;
	add.s32 	%r52, %r43, 2;
$L__BB1_7:
	and.b32  	%r44, %r5, 1;
	setp.eq.b32 	%p6, %r44, 1;
	not.pred 	%p7, %p6;
	@%p7 bra 	$L__BB1_9;
	shl.b32 	%r45, %r52, 1;
	add.s32 	%r46, %r45, %r1;
	mul.wide.u32 	%rd60, %r46, 8;
	add.s64 	%rd61, %rd1, %rd60;
	ld.global.u64 	%rd62, [%rd61];
	cvta.to.global.u64 	%rd63, %rd62;
	mul.wide.u32 	%rd64, %r6, 8;
	add.s64 	%rd65, %rd63, %rd64;
	ld.global.f64 	%fd61, [%rd65];
	st.shared.f64 	[%r7], %fd61;
	ld.global.u64 	%rd66, [%rd2];
	cvta.to.global.u64 	%rd67, %rd66;
	add.s32 	%r47, %r45, %r2;
	mul.wide.u32 	%rd68, %r47, 8;
	add.s64 	%rd69, %rd67, %rd68;
	ld.global.f64 	%fd62, [%rd69];
	st.shared.f64 	[%r8], %fd62;
	bar.sync 	0;
	ld.shared.f64 	%fd63, [%r9];
	ld.shared.f64 	%fd64, [%r10];
	fma.rn.f64 	%fd65, %fd63, %fd64, %fd73;
	ld.shared.f64 	%fd66, [%r9+16];
	ld.shared.f64 	%fd67, [%r10+8];
	fma.rn.f64 	%fd73, %fd66, %fd67, %fd65;
	bar.sync 	0;
$L__BB1_9:
	ld.param.u64 	%rd77, [_Z15matrixMultTiledPPdS0_S0_i_param_2];
	cvta.to.global.u64 	%rd70, %rd77;
	add.s32 	%r48, %r3, %r1;
	mul.wide.s32 	%rd71, %r48, 8;
	add.s64 	%rd72, %rd70, %rd71;
	ld.global.u64 	%rd73, [%rd72];
	cvta.to.global.u64 	%rd74, %rd73;
	add.s32 	%r49, %r4, %r2;
	mul.wide.u32 	%rd75, %r49, 8;
	add.s64 	%rd76, %rd74, %rd75;
	st.global.f64 	[%rd76], %fd73;
	ret;

}


// ===== COMPILED SASS (sm_100) =====

	.target	sm_100

	.elftype	@"ET_EXEC"


//--------------------- .note.nv.tkinfo           --------------------------
	.section	.note.nv.tkinfo,"",@"SHT_NOTE"
	.sectionflags	@"SHF_NOTE_NV_TKINFO"
	.tkinfo
        /*0018*/ 	.word	0x00000002
        /*0030*/ 	.string	""
        /*0030*/ 	.string	"ptxas"
        /*0030*/ 	.string	"Cuda compilation tools, release 13.0, V13.0.88"
        /*0030*/ 	.string	"Build cuda_13.0.r13.0/compiler.36424714_0"
        /*0030*/ 	.string	"-arch sm_100 -m 64 "



//--------------------- .note.nv.cuinfo           --------------------------
	.section	.note.nv.cuinfo,"",@"SHT_NOTE"
	.sectionflags	@"SHF_NOTE_NV_CUINFO"
        /*0018*/ 	.short	0x0002
        /*001a*/ 	.short	0x0064
        /*001c*/ 	.short	0x0082
	.zero		2


//--------------------- .nv.info                  --------------------------
	.section	.nv.info,"",@"SHT_CUDA_INFO"
	.align	4


	//----- nvinfo : EIATTR_REGCOUNT
	.align		4
        /*0000*/ 	.byte	0x04, 0x2f
        /*0002*/ 	.short	(.L_1 - .L_0)
	.align		4
.L_0:
        /*0004*/ 	.word	index@(_Z17simpleMatrixStuffPPdS0_)
        /*0008*/ 	.word	0x00000018


	//----- nvinfo : EIATTR_FRAME_SIZE
	.align		4
.L_1:
        /*000c*/ 	.byte	0x04, 0x11
        /*000e*/ 	.short	(.L_3 - .L_2)
	.align		4
.L_2:
        /*0010*/ 	.word	index@(_Z17simpleMatrixStuffPPdS0_)
        /*0014*/ 	.word	0x00000000


	//----- nvinfo : EIATTR_REGCOUNT
	.align		4
.L_3:
        /*0018*/ 	.byte	0x04, 0x2f
        /*001a*/ 	.short	(.L_5 - .L_4)
	.align		4
.L_4:
        /*001c*/ 	.word	index@(_Z15matrixMultTiledPPdS0_S0_i)
        /*0020*/ 	.word	0x00000020


	//----- nvinfo : EIATTR_FRAME_SIZE
	.align		4
.L_5:
        /*0024*/ 	.byte	0x04, 0x11
        /*0026*/ 	.short	(.L_7 - .L_6)
	.align		4
.L_6:
        /*0028*/ 	.word	index@(_Z15matrixMultTiledPPdS0_S0_i)
        /*002c*/ 	.word	0x00000000


	//----- nvinfo : EIATTR_MIN_STACK_SIZE
	.align		4
.L_7:
        /*0030*/ 	.byte	0x04, 0x12
        /*0032*/ 	.short	(.L_9 - .L_8)
	.align		4
.L_8:
        /*0034*/ 	.word	index@(_Z15matrixMultTiledPPdS0_S0_i)
        /*0038*/ 	.word	0x00000000


	//----- nvinfo : EIATTR_MIN_STACK_SIZE
	.align		4
.L_9:
        /*003c*/ 	.byte	0x04, 0x12
        /*003e*/ 	.short	(.L_11 - .L_10)
	.align		4
.L_10:
        /*0040*/ 	.word	index@(_Z17simpleMatrixStuffPPdS0_)
        /*0044*/ 	.word	0x00000000
.L_11:


//--------------------- .nv.compat                --------------------------
	.section	.nv.compat,"",@"SHT_CUDA_COMPAT_INFO"
	.align	4
        /*0000*/ 	.byte	0x02, 0x09, 0x00, 0x00, 0x02, 0x02, 0x01, 0x00, 0x02, 0x05, 0x05, 0x00, 0x03, 0x07, 0x01, 0x01
        /*0010*/ 	.byte	0x02, 0x03, 0x00, 0x00, 0x02, 0x06, 0x01, 0x00, 0x04, 0x0b, 0x08, 0x00, 0x01, 0x00, 0x00, 0x00
        /*0020*/ 	.byte	0x00, 0x00, 0x00, 0x00


//--------------------- .nv.info._Z15matrixMultTiledPPdS0_S0_i --------------------------
	.section	.nv.info._Z15matrixMultTiledPPdS0_S0_i,"",@"SHT_CUDA_INFO"
	.sectionflags	@""
	.align	4


	//----- nvinfo : EIATTR_CUDA_API_VERSION
	.align		4
        /*0000*/ 	.byte	0x04, 0x37
        /*0002*/ 	.short	(.L_13 - .L_12)
.L_12:
        /*0004*/ 	.word	0x00000082


	//----- nvinfo : EIATTR_KPARAM_INFO
	.align		4
.L_13:
        /*0008*/ 	.byte	0x04, 0x17
        /*000a*/ 	.short	(.L_15 - .L_14)
.L_14:
        /*000c*/ 	.word	0x00000000
        /*0010*/ 	.short	0x0003
        /*0012*/ 	.short	0x0018
        /*0014*/ 	.byte	0x00, 0xf0, 0x11, 0x00


	//----- nvinfo : EIATTR_KPARAM_INFO
	.align		4
.L_15:
        /*0018*/ 	.byte	0x04, 0x17
        /*001a*/ 	.short	(.L_17 - .L_16)
.L_16:
        /*001c*/ 	.word	0x00000000
        /*0020*/ 	.short	0x0002
        /*0022*/ 	.short	0x0010
        /*0024*/ 	.byte	0x00, 0xf5, 0x21, 0x00


	//----- nvinfo : EIATTR_KPARAM_INFO
	.align		4
.L_17:
        /*0028*/ 	.byte	0x04, 0x17
        /*002a*/ 	.short	(.L_19 - .L_18)
.L_18:
        /*002c*/ 	.word	0x00000000
        /*0030*/ 	.short	0x0001
        /*0032*/ 	.short	0x0008
        /*0034*/ 	.byte	0x00, 0xf5, 0x21, 0x00


	//----- nvinfo : EIATTR_KPARAM_INFO
	.align		4
.L_19:
        /*0038*/ 	.byte	0x04, 0x17
        /*003a*/ 	.short	(.L_21 - .L_20)
.L_20:
        /*003c*/ 	.word	0x00000000
        /*0040*/ 	.short	0x0000
        /*0042*/ 	.short	0x0000
        /*0044*/ 	.byte	0x00, 0xf5, 0x21, 0x00


	//----- nvinfo : EIATTR_SPARSE_MMA_MASK
	.align		4
.L_21:
        /*0048*/ 	.byte	0x03, 0x50
        /*004a*/ 	.short	0x0000


	//----- nvinfo : EIATTR_MAXREG_COUNT
	.align		4
        /*004c*/ 	.byte	0x03, 0x1b
        /*004e*/ 	.short	0x00ff


	//----- nvinfo : EIATTR_NUM_BARRIERS
	.align		4
        /*0050*/ 	.byte	0x02, 0x4c
        /*0052*/ 	.byte	0x01
	.zero		1


	//----- nvinfo : EIATTR_MERCURY_ISA_VERSION
	.align		4
        /*0054*/ 	.byte	0x03, 0x5f
        /*0056*/ 	.short	0x0101


	//----- nvinfo : EIATTR_VRC_CTA_INIT_COUNT
	.align		4
        /*0058*/ 	.byte	0x02, 0x4a
	.zero		1
	.zero		1


	//----- nvinfo : EIATTR_EXIT_INSTR_OFFSETS
	.align		4
        /*005c*/ 	.byte	0x04, 0x1c
        /*005e*/ 	.short	(.L_23 - .L_22)


	//   ....[0]....
.L_22:
        /*0060*/ 	.word	0x00000bd0


	//----- nvinfo : EIATTR_CBANK_PARAM_SIZE
	.align		4
.L_23:
        /*0064*/ 	.byte	0x03, 0x19
        /*0066*/ 	.short	0x001c


	//----- nvinfo : EIATTR_PARAM_CBANK
	.align		4
        /*0068*/ 	.byte	0x04, 0x0a
        /*006a*/ 	.short	(.L_25 - .L_24)
	.align		4
.L_24:
        /*006c*/ 	.word	index@(.nv.constant0._Z15matrixMultTiledPPdS0_S0_i)
        /*0070*/ 	.short	0x0380
        /*0072*/ 	.short	0x001c


	//----- nvinfo : EIATTR_SW_WAR
	.align		4
.L_25:
        /*0074*/ 	.byte	0x04, 0x36
        /*0076*/ 	.short	(.L_27 - .L_26)
.L_26:
        /*0078*/ 	.word	0x00000008
.L_27:


//--------------------- .nv.info._Z17simpleMatrixStuffPPdS0_ --------------------------
	.section	.nv.info._Z17simpleMatrixStuffPPdS0_,"",@"SHT_CUDA_INFO"
	.sectionflags	@""
	.align	4


	//----- nvinfo : EIATTR_CUDA_API_VERSION
	.align		4
        /*0000*/ 	.byte	0x04, 0x37
        /*0002*/ 	.short	(.L_29 - .L_28)
.L_28:
        /*0004*/ 	.word	0x00000082


	//----- nvinfo : EIATTR_KPARAM_INFO
	.align		4
.L_29:
        /*0008*/ 	.byte	0x04, 0x17
        /*000a*/ 	.short	(.L_31 - .L_30)
.L_30:
        /*000c*/ 	.word	0x00000000
        /*0010*/ 	.short	0x0001
        /*0012*/ 	.short	0x0008
        /*0014*/ 	.byte	0x00, 0xf5, 0x21, 0x00


	//----- nvinfo : EIATTR_KPARAM_INFO
	.align		4
.L_31:
        /*0018*/ 	.byte	0x04, 0x17
        /*001a*/ 	.short	(.L_33 - .L_32)
.L_32:
        /*001c*/ 	.word	0x00000000
        /*0020*/ 	.short	0x0000
        /*0022*/ 	.short	0x0000
        /*0024*/ 	.byte	0x00, 0xf5, 0x21, 0x00


	//----- nvinfo : EIATTR_SPARSE_MMA_MASK
	.align		4
.L_33:
        /*0028*/ 	.byte	0x03, 0x50
        /*002a*/ 	.short	0x0000


	//----- nvinfo : EIATTR_MAXREG_COUNT
	.align		4
        /*002c*/ 	.byte	0x03, 0x1b
        /*002e*/ 	.short	0x00ff


	//----- nvinfo : EIATTR_MERCURY_ISA_VERSION
	.align		4
        /*0030*/ 	.byte	0x03, 0x5f
        /*0032*/ 	.short	0x0101


	//----- nvinfo : EIATTR_VRC_CTA_INIT_COUNT
	.align		4
        /*0034*/ 	.byte	0x02, 0x4a
	.zero		1
	.zero		1


	//----- nvinfo : EIATTR_EXIT_INSTR_OFFSETS
	.align		4
        /*0038*/ 	.byte	0x04, 0x1c
        /*003a*/ 	.short	(.L_35 - .L_34)


	//   ....[0]....
.L_34:
        /*003c*/ 	.word	0x00000540


	//----- nvinfo : EIATTR_CBANK_PARAM_SIZE
	.align		4
.L_35:
        /*0040*/ 	.byte	0x03, 0x19
        /*0042*/ 	.short	0x0010


	//----- nvinfo : EIATTR_PARAM_CBANK
	.align		4
        /*0044*/ 	.byte	0x04, 0x0a
        /*0046*/ 	.short	(.L_37 - .L_36)
	.align		4
.L_36:
        /*0048*/ 	.word	index@(.nv.constant0._Z17simpleMatrixStuffPPdS0_)
        /*004c*/ 	.short	0x0380
        /*004e*/ 	.short	0x0010


	//----- nvinfo : EIATTR_SW_WAR
	.align		4
.L_37:
        /*0050*/ 	.byte	0x04, 0x36
        /*0052*/ 	.short	(.L_39 - .L_38)
.L_38:
        /*0054*/ 	.word	0x00000008
.L_39:


//--------------------- .nv.callgraph             --------------------------
	.section	.nv.callgraph,"",@"SHT_CUDA_CALLGRAPH"
	.align	4
	.sectionentsize	8
	.align		4
        /*0000*/ 	.word	0x00000000
	.align		4
        /*0004*/ 	.word	0xffffffff
	.align		4
        /*0008*/ 	.word	0x00000000
	.align		4
        /*000c*/ 	.word	0xfffffffe
	.align		4
        /*0010*/ 	.word	0x00000000
	.align		4
        /*0014*/ 	.word	0xfffffffd
	.align		4
        /*0018*/ 	.word	0x00000000
	.align		4
        /*001c*/ 	.word	0xfffffffc


//--------------------- .text._Z15matrixMultTiledPPdS0_S0_i --------------------------
	.section	.text._Z15matrixMultTiledPPdS0_S0_i,"ax",@progbits
	.align	128
        .global         _Z15matrixMultTiledPPdS0_S0_i
        .type           _Z15matrixMultTiledPPdS0_S0_i,@function
        .size           _Z15matrixMultTiledPPdS0_S0_i,(.L_x_6 - _Z15matrixMultTiledPPdS0_S0_i)
        .other          _Z15matrixMultTiledPPdS0_S0_i,@"STO_CUDA_ENTRY STV_DEFAULT"
_Z15matrixMultTiledPPdS0_S0_i:
.text._Z15matrixMultTiledPPdS0_S0_i:
[----:B------:R-:W-:Y:S01]  /*0000*/  LDC R1, c[0x0][0x37c] ;  /* 0x0000df00ff017b82 */ /* 0x000fe20000000800 */
[----:B------:R-:W0:Y:S07]  /*0010*/  LDCU UR9, c[0x0][0x398] ;  /* 0x00007300ff0977ac */ /* 0x000e2e0008000800 */
[----:B------:R-:W1:Y:S01]  /*0020*/  S2UR UR4, SR_CTAID.X ;  /* 0x00000000000479c3 */ /* 0x000e620000002500 */
[----:B------:R-:W2:Y:S01]  /*0030*/  S2R R6, SR_TID.X ;  /* 0x0000000000067919 */ /* 0x000ea20000002100 */
[----:B------:R-:W-:Y:S01]  /*0040*/  CS2R R24, SRZ ;  /* 0x0000000000187805 */ /* 0x000fe2000001ff00 */
[----:B------:R-:W1:Y:S01]  /*0050*/  LDCU UR5, c[0x0][0x360] ;  /* 0x00006c00ff0577ac */ /* 0x000e620008000800 */
[----:B------:R-:W3:Y:S01]  /*0060*/  S2R R4, SR_TID.Y ;  /* 0x0000000000047919 */ /* 0x000ee20000002200 */
[----:B------:R-:W4:Y:S03]  /*0070*/  LDCU UR8, c[0x0][0x364] ;  /* 0x00006c80ff0877ac */ /* 0x000f260008000800 */
[----:B------:R-:W4:Y:S01]  /*0080*/  S2UR UR7, SR_CTAID.Y ;  /* 0x00000000000779c3 */ /* 0x000f220000002600 */
[----:B------:R-:W2:Y:S01]  /*0090*/  LDCU.64 UR12, c[0x0][0x358] ;  /* 0x00006b00ff0c77ac */ /* 0x000ea20008000a00 */
[----:B0-----:R-:W-:-:S02]  /*00a0*/  UISETP.GE.AND UP0, UPT, UR9, 0x2, UPT ;  /* 0x000000020900788c */ /* 0x001fc4000bf06270 */
[----:B------:R-:W-:Y:S02]  /*00b0*/  ULEA.HI UR6, UR9, UR9, URZ, 0x1 ;  /* 0x0000000909067291 */ /* 0x000fe4000f8f08ff */
[----:B-1----:R-:W-:Y:S02]  /*00c0*/  UIMAD UR4, UR4, UR5, URZ ;  /* 0x00000005040472a4 */ /* 0x002fe4000f8e02ff */
[----:B----4-:R-:W-:-:S03]  /*00d0*/  UIMAD UR5, UR7, UR8, URZ ;  /* 0x00000008070572a4 */ /* 0x010fc6000f8e02ff */
[----:B--2---:R-:W-:Y:S09]  /*00e0*/  BRA.U !UP0, `(.L_x_0) ;  /* 0x00000009089c7547 */ /* 0x004ff2000b800000 */
[----:B------:R-:W0:Y:S01]  /*00f0*/  S2UR UR8, SR_CgaCtaId ;  /* 0x00000000000879c3 */ /* 0x000e220000008800 */
[----:B------:R-:W-:Y:S01]  /*0100*/  USHF.R.S32.HI UR6, URZ, 0x1, UR6 ;  /* 0x00000001ff067899 */ /* 0x000fe20008011406 */
[----:B------:R-:W-:Y:S01]  /*0110*/  IADD3 R3, PT, PT, R6, UR4, RZ ;  /* 0x0000000406037c10 */ /* 0x000fe2000fffe0ff */
[----:B------:R-:W-:Y:S01]  /*0120*/  UMOV UR7, 0x400 ;  /* 0x0000040000077882 */ /* 0x000fe20000000000 */
[----:B---3--:R-:W-:Y:S01]  /*0130*/  VIADD R16, R4, UR5 ;  /* 0x0000000504107c36 */ /* 0x008fe20008000000 */
[----:B------:R-:W-:Y:S01]  /*0140*/  UIADD3 UR10, UPT, UPT, UR6, -0x1, URZ ;  /* 0xffffffff060a7890 */ /* 0x000fe2000fffe0ff */
[----:B------:R-:W-:Y:S01]  /*0150*/  CS2R R24, SRZ ;  /* 0x0000000000187805 */ /* 0x000fe2000001ff00 */
[----:B------:R-:W-:Y:S01]  /*0160*/  ULOP3.LUT UP0, UR11, UR6, 0x3, URZ, 0xc0, !UPT ;  /* 0x00000003060b7892 */ /* 0x000fe2000f80c0ff */
[----:B------:R-:W1:Y:S01]  /*0170*/  LDC.64 R18, c[0x0][0x388] ;  /* 0x0000e200ff127b82 */ /* 0x000e620000000a00 */
[----:B------:R-:W-:Y:S02]  /*0180*/  UISETP.GE.U32.AND UP1, UPT, UR10, 0x3, UPT ;  /* 0x000000030a00788c */ /* 0x000fe4000bf26070 */
[----:B0-----:R-:W-:-:S02]  /*0190*/  ULEA UR9, UR8, UR7, 0x18 ;  /* 0x0000000708097291 */ /* 0x001fc4000f8ec0ff */
[----:B------:R-:W-:-:S04]  /*01a0*/  UIADD3 UR7, UPT, UPT, UR7, 0x20, URZ ;  /* 0x0000002007077890 */ /* 0x000fc8000fffe0ff */
[----:B------:R-:W-:Y:S01]  /*01b0*/  ULEA UR7, UR8, UR7, 0x18 ;  /* 0x0000000708077291 */ /* 0x000fe2000f8ec0ff */
[----:B------:R-:W-:Y:S01]  /*01c0*/  LEA R5, R6, UR9, 0x4 ;  /* 0x0000000906057c11 */ /* 0x000fe2000f8e20ff */
[----:B-1----:R-:W-:-:S04]  /*01d0*/  IMAD.WIDE R18, R3, 0x8, R18 ;  /* 0x0000000803127825 */ /* 0x002fc800078e0212 */
[----:B------:R-:W-:Y:S01]  /*01e0*/  HFMA2 R3, -RZ, RZ, 0, 0 ;  /* 0x00000000ff037431 */ /* 0x000fe200000001ff */
[----:B------:R-:W-:Y:S01]  /*01f0*/  LEA R9, R6, UR7, 0x4 ;  /* 0x0000000706097c11 */ /* 0x000fe2000f8e20ff */
[C-C-:B------:R-:W-:Y:S01]  /*0200*/  IMAD R7, R4.reuse, 0x8, R5.reuse ;  /* 0x0000000804077824 */ /* 0x140fe200078e0205 */
[----:B------:R-:W-:Y:S01]  /*0210*/  LEA R0, R4, UR7, 0x4 ;  /* 0x0000000704007c11 */ /* 0x000fe2000f8e20ff */
[----:B------:R-:W-:Y:S01]  /*0220*/  IMAD R2, R6, -0x8, R5 ;  /* 0xfffffff806027824 */ /* 0x000fe200078e0205 */
[----:B------:R-:W-:Y:S01]  /*0230*/  LEA R5, R4, R9, 0x3 ;  /* 0x0000000904057211 */ /* 0x000fe200078e18ff */
[----:B------:R-:W-:Y:S06]  /*0240*/  BRA.U !UP1, `(.L_x_1) ;  /* 0x0000000509447547 */ /* 0x000fec000b800000 */
[----:B------:R-:W0:Y:S01]  /*0250*/  LDC.64 R8, c[0x0][0x380] ;  /* 0x0000e000ff087b82 */ /* 0x000e220000000a00 */
[----:B------:R-:W-:Y:S01]  /*0260*/  ULOP3.LUT UR7, UR6, 0x3ffffffc, URZ, 0xc0, !UPT ;  /* 0x3ffffffc06077892 */ /* 0x000fe2000f8ec0ff */
[----:B------:R-:W-:Y:S01]  /*0270*/  IMAD.WIDE.U32 R20, R4, 0x8, RZ ;  /* 0x0000000804147825 */ /* 0x000fe200078e00ff */
[----:B------:R-:W-:Y:S02]  /*0280*/  CS2R R24, SRZ ;  /* 0x0000000000187805 */ /* 0x000fe4000001ff00 */
[----:B------:R-:W-:Y:S01]  /*0290*/  UIADD3 UR8, UPT, UPT, -UR7, URZ, URZ ;  /* 0x000000ff07087290 */ /* 0x000fe2000fffe1ff */
[----:B------:R-:W-:Y:S02]  /*02a0*/  IMAD.MOV.U32 R17, RZ, RZ, R21 ;  /* 0x000000ffff117224 */ /* 0x000fe400078e0015 */
[----:B------:R-:W-:Y:S02]  /*02b0*/  IMAD.U32 R3, RZ, RZ, UR7 ;  /* 0x00000007ff037e24 */ /* 0x000fe4000f8e00ff */
[----:B0-----:R-:W-:-:S03]  /*02c0*/  IMAD.WIDE.U32 R8, R6, 0x8, R8 ;  /* 0x0000000806087825 */ /* 0x001fc600078e0008 */
[----:B------:R-:W-:-:S04]  /*02d0*/  IADD3 R22, P0, PT, R8, 0x20, RZ ;  /* 0x0000002008167810 */ /* 0x000fc80007f1e0ff */
[----:B------:R-:W-:-:S09]  /*02e0*/  IADD3.X R23, PT, PT, RZ, R9, RZ, P0, !PT ;  /* 0x00000009ff177210 */ /* 0x000fd200007fe4ff */
.L_x_2:
[----:B------:R-:W2:Y:S04]  /*02f0*/  LDG.E.64 R8, desc[UR12][R18.64] ;  /* 0x0000000c12087981 */ /* 0x000ea8000c1e1b00 */
[----:B------:R-:W3:Y:S01]  /*0300*/  LDG.E.64 R10, desc[UR12][R22.64+-0x20] ;  /* 0xffffe00c160a7981 */ /* 0x000ee2000c1e1b00 */
[----:B--2---:R-:W-:Y:S01]  /*0310*/  IADD3 R28, P0, PT, R8, R20, RZ ;  /* 0x00000014081c7210 */ /* 0x004fe20007f1e0ff */
[----:B---3--:R-:W-:-:S03]  /*0320*/  IMAD.WIDE.U32 R10, R16, 0x8, R10 ;  /* 0x00000008100a7825 */ /* 0x008fc600078e000a */
[----:B------:R-:W-:-:S03]  /*0330*/  IADD3.X R29, PT, PT, R9, R17, RZ, P0, !PT ;  /* 0x00000011091d7210 */ /* 0x000fc600007fe4ff */
[----:B------:R-:W2:Y:S04]  /*0340*/  LDG.E.64 R10, desc[UR12][R10.64] ;  /* 0x0000000c0a0a7981 */ /* 0x000ea8000c1e1b00 */
[----:B------:R-:W3:Y:S04]  /*0350*/  LDG.E.64 R28, desc[UR12][R28.64] ;  /* 0x0000000c1c1c7981 */ /* 0x000ee8000c1e1b00 */
[----:B--2---:R0:W-:Y:S04]  /*0360*/  STS.64 [R7], R10 ;  /* 0x0000000a07007388 */ /* 0x0041e80000000a00 */
[----:B---3--:R-:W-:Y:S01]  /*0370*/  STS.64 [R5], R28 ;  /* 0x0000001c05007388 */ /* 0x008fe20000000a00 */
[----:B------:R-:W-:Y:S06]  /*0380*/  BAR.SYNC.DEFER_BLOCKING 0x0 ;  /* 0x0000000000007b1d */ /* 0x000fec0000010000 */
[----:B------:R-:W-:Y:S04]  /*0390*/  LDS.64 R8, [R2] ;  /* 0x0000000002087984 */ /* 0x000fe80000000a00 */
[----:B------:R-:W1:Y:S04]  /*03a0*/  LDS.128 R12, [R0] ;  /* 0x00000000000c7984 */ /* 0x000e680000000c00 */
[----:B------:R-:W2:Y:S01]  /*03b0*/  LDS.64 R26, [R2+0x10] ;  /* 0x00001000021a7984 */ /* 0x000ea20000000a00 */
[----:B------:R-:W-:Y:S06]  /*03c0*/  BAR.SYNC.DEFER_BLOCKING 0x0 ;  /* 0x0000000000007b1d */ /* 0x000fec0000010000 */
[----:B0-----:R-:W3:Y:S01]  /*03d0*/  LDG.E.64 R10, desc[UR12][R22.64+-0x10] ;  /* 0xfffff00c160a7981 */ /* 0x001ee2000c1e1b00 */
[----:B-1----:R-:W-:-:S03]  /*03e0*/  DFMA R24, R8, R12, R24 ;  /* 0x0000000c0818722b */ /* 0x002fc60000000018 */
[----:B------:R-:W4:Y:S01]  /*03f0*/  LDG.E.64 R8, desc[UR12][R18.64] ;  /* 0x0000000c12087981 */ /* 0x000f22000c1e1b00 */
[----:B---3--:R-:W-:-:S06]  /*0400*/  IMAD.WIDE.U32 R10, R16, 0x8, R10 ;  /* 0x00000008100a7825 */ /* 0x008fcc00078e000a */
[----:B------:R-:W3:Y:S01]  /*0410*/  LDG.E.64 R10, desc[UR12][R10.64] ;  /* 0x0000000c0a0a7981 */ /* 0x000ee2000c1e1b00 */
[----:B----4-:R-:W-:-:S05]  /*0420*/  IADD3 R28, P0, PT, R8, R20, RZ ;  /* 0x00000014081c7210 */ /* 0x010fca0007f1e0ff */
[----:B------:R-:W-:-:S06]  /*0430*/  IMAD.X R29, R9, 0x1, R17, P0 ;  /* 0x00000001091d7824 */ /* 0x000fcc00000e0611 */
[----:B------:R-:W4:Y:S01]  /*0440*/  LDG.E.64 R28, desc[UR12][R28.64+0x10] ;  /* 0x0000100c1c1c7981 */ /* 0x000f22000c1e1b00 */
[----:B--2---:R-:W-:-:S03]  /*0450*/  DFMA R14, R26, R14, R24 ;  /* 0x0000000e1a0e722b */ /* 0x004fc60000000018 */
[----:B---3--:R-:W-:Y:S04]  /*0460*/  STS.64 [R7], R10 ;  /* 0x0000000a07007388 */ /* 0x008fe80000000a00 */
[----:B----4-:R-:W-:Y:S01]  /*0470*/  STS.64 [R5], R28 ;  /* 0x0000001c05007388 */ /* 0x010fe20000000a00 */
[----:B------:R-:W-:Y:S06]  /*0480*/  BAR.SYNC.DEFER_BLOCKING 0x0 ;  /* 0x0000000000007b1d */ /* 0x000fec0000010000 */
[----:B------:R-:W-:Y:S04]  /*0490*/  LDS.64 R12, [R2] ;  /* 0x00000000020c7984 */ /* 0x000fe80000000a00 */
[----:B------:R-:W0:Y:S04]  /*04a0*/  LDS.128 R8, [R0] ;  /* 0x0000000000087984 */ /* 0x000e280000000c00 */
[----:B------:R-:W1:Y:S01]  /*04b0*/  LDS.64 R24, [R2+0x10] ;  /* 0x0000100002187984 */ /* 0x000e620000000a00 */
[----:B0-----:R-:W-:Y:S01]  /*04c0*/  DFMA R8, R12, R8, R14 ;  /* 0x000000080c08722b */ /* 0x001fe2000000000e */
[----:B------:R-:W-:Y:S06]  /*04d0*/  BAR.SYNC.DEFER_BLOCKING 0x0 ;  /* 0x0000000000007b1d */ /* 0x000fec0000010000 */
[----:B------:R-:W2:Y:S04]  /*04e0*/  LDG.E.64 R14, desc[UR12][R18.64] ;  /* 0x0000000c120e7981 */ /* 0x000ea8000c1e1b00 */
[----:B------:R-:W3:Y:S01]  /*04f0*/  LDG.E.64 R12, desc[UR12][R22.64] ;  /* 0x0000000c160c7981 */ /* 0x000ee2000c1e1b00 */
[----:B--2---:R-:W-:Y:S01]  /*0500*/  IADD3 R28, P0, PT, R14, R20, RZ ;  /* 0x000000140e1c7210 */ /* 0x004fe20007f1e0ff */
[----:B---3--:R-:W-:-:S03]  /*0510*/  IMAD.WIDE.U32 R12, R16, 0x8, R12 ;  /* 0x00000008100c7825 */ /* 0x008fc600078e000c */
[----:B------:R-:W-:-:S03]  /*0520*/  IADD3.X R29, PT, PT, R15, R17, RZ, P0, !PT ;  /* 0x000000110f1d7210 */ /* 0x000fc600007fe4ff */
[----:B------:R-:W2:Y:S04]  /*0530*/  LDG.E.64 R12, desc[UR12][R12.64] ;  /* 0x0000000c0c0c7981 */ /* 0x000ea8000c1e1b00 */
[----:B------:R-:W3:Y:S01]  /*0540*/  LDG.E.64 R28, desc[UR12][R28.64+0x20] ;  /* 0x0000200c1c1c7981 */ /* 0x000ee2000c1e1b00 */
[----:B-1----:R-:W-:-:S03]  /*0550*/  DFMA R8, R24, R10, R8 ;  /* 0x0000000a1808722b */ /* 0x002fc60000000008 */
[----:B--2---:R-:W-:Y:S04]  /*0560*/  STS.64 [R7], R12 ;  /* 0x0000000c07007388 */ /* 0x004fe80000000a00 */
[----:B---3--:R-:W-:Y:S01]  /*0570*/  STS.64 [R5], R28 ;  /* 0x0000001c05007388 */ /* 0x008fe20000000a00 */
[----:B------:R-:W-:Y:S06]  /*0580*/  BAR.SYNC.DEFER_BLOCKING 0x0 ;  /* 0x0000000000007b1d */ /* 0x000fec0000010000 */
[----:B------:R-:W-:Y:S04]  /*0590*/  LDS.64 R26, [R2] ;  /* 0x00000000021a7984 */ /* 0x000fe80000000a00 */
[----:B------:R-:W0:Y:S04]  /*05a0*/  LDS.128 R12, [R0] ;  /* 0x00000000000c7984 */ /* 0x000e280000000c00 */
[----:B------:R-:W1:Y:S01]  /*05b0*/  LDS.64 R24, [R2+0x10] ;  /* 0x0000100002187984 */ /* 0x000e620000000a00 */
[----:B------:R-:W-:Y:S06]  /*05c0*/  BAR.SYNC.DEFER_BLOCKING 0x0 ;  /* 0x0000000000007b1d */ /* 0x000fec0000010000 */
[----:B------:R-:W2:Y:S01]  /*05d0*/  LDG.E.64 R10, desc[UR12][R18.64] ;  /* 0x0000000c120a7981 */ /* 0x000ea2000c1e1b00 */
[----:B0-----:R-:W-:-:S03]  /*05e0*/  DFMA R26, R26, R12, R8 ;  /* 0x0000000c1a1a722b */ /* 0x001fc60000000008 */
[----:B------:R-:W3:Y:S01]  /*05f0*/  LDG.E.64 R8, desc[UR12][R22.64+0x10] ;  /* 0x0000100c16087981 */ /* 0x000ee2000c1e1b00 */
[----:B--2---:R-:W-:-:S04]  /*0600*/  IADD3 R28, P0, PT, R10, R20, RZ ;  /* 0x000000140a1c7210 */ /* 0x004fc80007f1e0ff */
[----:B------:R-:W-:Y:S01]  /*0610*/  IADD3.X R29, PT, PT, R11, R17, RZ, P0, !PT ;  /* 0x000000110b1d7210 */ /* 0x000fe200007fe4ff */
[----:B---3--:R-:W-:-:S05]  /*0620*/  IMAD.WIDE.U32 R8, R16, 0x8, R8 ;  /* 0x0000000810087825 */ /* 0x008fca00078e0008 */
[----:B------:R-:W2:Y:S04]  /*0630*/  LDG.E.64 R28, desc[UR12][R28.64+0x30] ;  /* 0x0000300c1c1c7981 */ /* 0x000ea8000c1e1b00 */
[----:B------:R-:W3:Y:S01]  /*0640*/  LDG.E.64 R8, desc[UR12][R8.64] ;  /* 0x0000000c08087981 */ /* 0x000ee2000c1e1b00 */
[----:B-1----:R-:W-:Y:S01]  /*0650*/  DFMA R14, R24, R14, R26 ;  /* 0x0000000e180e722b */ /* 0x002fe2000000001a */
[----:B------:R-:W-:-:S04]  /*0660*/  UIADD3 UR8, UPT, UPT, UR8, 0x4, URZ ;  /* 0x0000000408087890 */ /* 0x000fc8000fffe0ff */
[----:B------:R-:W-:Y:S01]  /*0670*/  UISETP.NE.AND UP1, UPT, UR8, URZ, UPT ;  /* 0x000000ff0800728c */ /* 0x000fe2000bf25270 */
[----:B------:R-:W-:Y:S02]  /*0680*/  IADD3 R22, P1, PT, R22, 0x40, RZ ;  /* 0x0000004016167810 */ /* 0x000fe40007f3e0ff */
[----:B------:R-:W-:-:S03]  /*0690*/  IADD3 R20, P0, PT, R20, 0x40, RZ ;  /* 0x0000004014147810 */ /* 0x000fc60007f1e0ff */
[----:B------:R-:W-:Y:S01]  /*06a0*/  IMAD.X R23, RZ, RZ, R23, P1 ;  /* 0x000000ffff177224 */ /* 0x000fe200008e0617 */
[----:B------:R-:W-:Y:S01]  /*06b0*/  IADD3.X R17, PT, PT, RZ, R17, RZ, P0, !PT ;  /* 0x00000011ff117210 */ /* 0x000fe200007fe4ff */
[----:B---3--:R-:W-:Y:S04]  /*06c0*/  STS.64 [R7], R8 ;  /* 0x0000000807007388 */ /* 0x008fe80000000a00 */
[----:B--2---:R-:W-:Y:S01]  /*06d0*/  STS.64 [R5], R28 ;  /* 0x0000001c05007388 */ /* 0x004fe20000000a00 */
[----:B------:R-:W-:Y:S06]  /*06e0*/  BAR.SYNC.DEFER_BLOCKING 0x0 ;  /* 0x0000000000007b1d */ /* 0x000fec0000010000 */
[----:B------:R-:W-:Y:S04]  /*06f0*/  LDS.64 R12, [R2] ;  /* 0x00000000020c7984 */ /* 0x000fe80000000a00 */
[----:B------:R-:W0:Y:S04]  /*0700*/  LDS.128 R8, [R0] ;  /* 0x0000000000087984 */ /* 0x000e280000000c00 */
[----:B------:R-:W1:Y:S01]  /*0710*/  LDS.64 R24, [R2+0x10] ;  /* 0x0000100002187984 */ /* 0x000e620000000a00 */
[----:B0-----:R-:W-:-:S08]  /*0720*/  DFMA R12, R12, R8, R14 ;  /* 0x000000080c0c722b */ /* 0x001fd0000000000e */
[----:B-1----:R-:W-:Y:S01]  /*0730*/  DFMA R24, R24, R10, R12 ;  /* 0x0000000a1818722b */ /* 0x002fe2000000000c */
[----:B------:R-:W-:Y:S06]  /*0740*/  BAR.SYNC.DEFER_BLOCKING 0x0 ;  /* 0x0000000000007b1d */ /* 0x000fec0000010000 */
[----:B------:R-:W-:Y:S05]  /*0750*/  BRA.U UP1, `(.L_x_2) ;  /* 0xfffffff901e47547 */ /* 0x000fea000b83ffff */
.L_x_1:
[----:B------:R-:W-:Y:S05]  /*0760*/  BRA.U !UP0, `(.L_x_0) ;  /* 0x0000000108fc7547 */ /* 0x000fea000b800000 */
[----:B------:R-:W-:Y:S02]  /*0770*/  UISETP.NE.AND UP0, UPT, UR11, 0x1, UPT ;  /* 0x000000010b00788c */ /* 0x000fe4000bf05270 */
[----:B------:R-:W-:-:S04]  /*0780*/  ULOP3.LUT UR6, UR6, 0x1, URZ, 0xc0, !UPT ;  /* 0x0000000106067892 */ /* 0x000fc8000f8ec0ff */
[----:B------:R-:W-:-:S03]  /*0790*/  UISETP.NE.U32.AND UP1, UPT, UR6, 0x1, UPT ;  /* 0x000000010600788c */ /* 0x000fc6000bf25070 */
[----:B------:R-:W-:Y:S08]  /*07a0*/  BRA.U !UP0, `(.L_x_3) ;  /* 0x00000001089c7547 */ /* 0x000ff0000b800000 */
[----:B------:R-:W0:Y:S01]  /*07b0*/  LDC.64 R14, c[0x0][0x380] ;  /* 0x0000e000ff0e7b82 */ /* 0x000e220000000a00 */
[----:B------:R-:W-:Y:S01]  /*07c0*/  LEA R11, R3, R6, 0x1 ;  /* 0x00000006030b7211 */ /* 0x000fe200078e08ff */
[----:B------:R-:W2:Y:S04]  /*07d0*/  LDG.E.64 R28, desc[UR12][R18.64] ;  /* 0x0000000c121c7981 */ /* 0x000ea8000c1e1b00 */
[----:B0-----:R-:W-:-:S05]  /*07e0*/  IMAD.WIDE.U32 R12, R11, 0x8, R14 ;  /* 0x000000080b0c7825 */ /* 0x001fca00078e000e */
[----:B------:R-:W3:Y:S01]  /*07f0*/  LDG.E.64 R20, desc[UR12][R12.64] ;  /* 0x0000000c0c147981 */ /* 0x000ee2000c1e1b00 */
[----:B------:R-:W-:-:S04]  /*0800*/  IMAD R17, R3, 0x2, R4 ;  /* 0x0000000203117824 */ /* 0x000fc800078e0204 */
[----:B--2---:R-:W-:-:S05]  /*0810*/  IMAD.WIDE.U32 R28, R17, 0x8, R28 ;  /* 0x00000008111c7825 */ /* 0x004fca00078e001c */
[----:B------:R-:W2:Y:S01]  /*0820*/  LDG.E.64 R8, desc[UR12][R28.64] ;  /* 0x0000000c1c087981 */ /* 0x000ea2000c1e1b00 */
[----:B---3--:R-:W-:-:S06]  /*0830*/  IMAD.WIDE.U32 R20, R16, 0x8, R20 ;  /* 0x0000000810147825 */ /* 0x008fcc00078e0014 */
[----:B------:R-:W3:Y:S01]  /*0840*/  LDG.E.64 R20, desc[UR12][R20.64] ;  /* 0x0000000c14147981 */ /* 0x000ee2000c1e1b00 */
[----:B------:R-:W-:-:S05]  /*0850*/  IADD3 R11, PT, PT, R11, 0x2, RZ ;  /* 0x000000020b0b7810 */ /* 0x000fca0007ffe0ff */
[----:B------:R-:W-:Y:S01]  /*0860*/  IMAD.WIDE.U32 R14, R11, 0x8, R14 ;  /* 0x000000080b0e7825 */ /* 0x000fe200078e000e */
[----:B---3--:R-:W-:Y:S04]  /*0870*/  STS.64 [R7], R20 ;  /* 0x0000001407007388 */ /* 0x008fe80000000a00 */
[----:B--2---:R-:W-:Y:S01]  /*0880*/  STS.64 [R5], R8 ;  /* 0x0000000805007388 */ /* 0x004fe20000000a00 */
[----:B------:R-:W-:Y:S06]  /*0890*/  BAR.SYNC.DEFER_BLOCKING 0x0 ;  /* 0x0000000000007b1d */ /* 0x000fec0000010000 */
[----:B------:R-:W-:Y:S04]  /*08a0*/  LDS.64 R26, [R2] ;  /* 0x00000000021a7984 */ /* 0x000fe80000000a00 */
[----:B------:R-:W-:Y:S04]  /*08b0*/  LDS.64 R22, [R2+0x10] ;  /* 0x0000100002167984 */ /* 0x000fe80000000a00 */
[----:B------:R-:W0:Y:S01]  /*08c0*/  LDS.128 R8, [R0] ;  /* 0x0000000000087984 */ /* 0x000e220000000c00 */
[----:B------:R-:W-:Y:S06]  /*08d0*/  BAR.SYNC.DEFER_BLOCKING 0x0 ;  /* 0x0000000000007b1d */ /* 0x000fec0000010000 */
[----:B------:R-:W2:Y:S04]  /*08e0*/  LDG.E.64 R12, desc[UR12][R14.64] ;  /* 0x0000000c0e0c7981 */ /* 0x000ea8000c1e1b00 */
[----:B------:R-:W3:Y:S01]  /*08f0*/  LDG.E.64 R28, desc[UR12][R18.64] ;  /* 0x0000000c121c7981 */ /* 0x000ee2000c1e1b00 */
[----:B------:R-:W-:Y:S01]  /*0900*/  IADD3 R17, PT, PT, R17, 0x2, RZ ;  /* 0x0000000211117810 */ /* 0x000fe20007ffe0ff */
[----:B--2---:R-:W-:-:S04]  /*0910*/  IMAD.WIDE.U32 R12, R16, 0x8, R12 ;  /* 0x00000008100c7825 */ /* 0x004fc800078e000c */
[----:B---3--:R-:W-:Y:S02]  /*0920*/  IMAD.WIDE.U32 R28, R17, 0x8, R28 ;  /* 0x00000008111c7825 */ /* 0x008fe400078e001c */
[----:B------:R-:W2:Y:S04]  /*0930*/  LDG.E.64 R12, desc[UR12][R12.64] ;  /* 0x0000000c0c0c7981 */ /* 0x000ea8000c1e1b00 */
[----:B------:R-:W3:Y:S01]  /*0940*/  LDG.E.64 R28, desc[UR12][R28.64] ;  /* 0x0000000c1c1c7981 */ /* 0x000ee2000c1e1b00 */
[----:B0-----:R-:W-:-:S08]  /*0950*/  DFMA R8, R26, R8, R24 ;  /* 0x000000081a08722b */ /* 0x001fd00000000018 */
[----:B------:R-:W-:Y:S01]  /*0960*/  DFMA R8, R22, R10, R8 ;  /* 0x0000000a1608722b */ /* 0x000fe20000000008 */
[----:B------:R-:W-:-:S05]  /*0970*/  IMAD R3, R3, 0x2, -R3 ;  /* 0x0000000203037824 */ /* 0x000fca00078e0a03 */
[----:B------:R-:W-:Y:S01]  /*0980*/  IADD3 R3, PT, PT, R3, 0x2, RZ ;  /* 0x0000000203037810 */ /* 0x000fe20007ffe0ff */
[----:B--2---:R-:W-:Y:S04]  /*0990*/  STS.64 [R7], R12 ;  /* 0x0000000c07007388 */ /* 0x004fe80000000a00 */
[----:B---3--:R-:W-:Y:S01]  /*09a0*/  STS.64 [R5], R28 ;  /* 0x0000001c05007388 */ /* 0x008fe20000000a00 */
[----:B------:R-:W-:Y:S06]  /*09b0*/  BAR.SYNC.DEFER_BLOCKING 0x0 ;  /* 0x0000000000007b1d */ /* 0x000fec0000010000 */
[----:B------:R-:W-:Y:S04]  /*09c0*/  LDS.64 R20, [R2] ;  /* 0x0000000002147984 */ /* 0x000fe80000000a00 */
[----:B------:R-:W0:Y:S04]  /*09d0*/  LDS.128 R12, [R0] ;  /* 0x00000000000c7984 */ /* 0x000e280000000c00 */
[----:B------:R-:W1:Y:S01]  /*09e0*/  LDS.64 R24, [R2+0x10] ;  /* 0x0000100002187984 */ /* 0x000e620000000a00 */
[----:B0-----:R-:W-:-:S08]  /*09f0*/  DFMA R8, R20, R12, R8 ;  /* 0x0000000c1408722b */ /* 0x001fd00000000008 */
[----:B-1----:R-:W-:Y:S01]  /*0a00*/  DFMA R24, R24, R14, R8 ;  /* 0x0000000e1818722b */ /* 0x002fe20000000008 */
[----:B------:R-:W-:Y:S10]  /*0a10*/  BAR.SYNC.DEFER_BLOCKING 0x0 ;  /* 0x0000000000007b1d */ /* 0x000ff40000010000 */
.L_x_3:
[----:B------:R-:W-:Y:S05]  /*0a20*/  BRA.U UP1, `(.L_x_0) ;  /* 0x00000001014c7547 */ /* 0x000fea000b800000 */
[----:B------:R-:W0:Y:S01]  /*0a30*/  LDC.64 R8, c[0x0][0x380] ;  /* 0x0000e000ff087b82 */ /* 0x000e220000000a00 */
[----:B------:R-:W-:Y:S01]  /*0a40*/  LEA R11, R3, R6, 0x1 ;  /* 0x00000006030b7211 */ /* 0x000fe200078e08ff */
[----:B------:R-:W2:Y:S04]  /*0a50*/  LDG.E.64 R18, desc[UR12][R18.64] ;  /* 0x0000000c12127981 */ /* 0x000ea8000c1e1b00 */
[----:B0-----:R-:W-:-:S06]  /*0a60*/  IMAD.WIDE.U32 R8, R11, 0x8, R8 ;  /* 0x000000080b087825 */ /* 0x001fcc00078e0008 */
[----:B------:R-:W3:Y:S01]  /*0a70*/  LDG.E.64 R8, desc[UR12][R8.64] ;  /* 0x0000000c08087981 */ /* 0x000ee2000c1e1b00 */
[----:B------:R-:W-:-:S04]  /*0a80*/  IMAD R13, R3, 0x2, R4 ;  /* 0x00000002030d7824 */ /* 0x000fc800078e0204 */
[----:B--2---:R-:W-:-:S06]  /*0a90*/  IMAD.WIDE.U32 R12, R13, 0x8, R18 ;  /* 0x000000080d0c7825 */ /* 0x004fcc00078e0012 */
[----:B------:R-:W2:Y:S01]  /*0aa0*/  LDG.E.64 R12, desc[UR12][R12.64] ;  /* 0x0000000c0c0c7981 */ /* 0x000ea2000c1e1b00 */
[----:B---3--:R-:W-:-:S06]  /*0ab0*/  IMAD.WIDE.U32 R16, R16, 0x8, R8 ;  /* 0x0000000810107825 */ /* 0x008fcc00078e0008 */
[----:B------:R-:W3:Y:S04]  /*0ac0*/  LDG.E.64 R16, desc[UR12][R16.64] ;  /* 0x0000000c10107981 */ /* 0x000ee8000c1e1b00 */
        /* <DEDUP_REMOVED lines=8> */
[----:B------:R-:W-:Y:S10]  /*0b50*/  BAR.SYNC.DEFER_BLOCKING 0x0 ;  /* 0x0000000000007b1d */ /* 0x000ff40000010000 */
.L_x_0:
[----:B------:R-:W0:Y:S01]  /*0b60*/  LDC.64 R2, c[0x0][0x390] ;  /* 0x0000e400ff027b82 */ /* 0x000e220000000a00 */
[----:B------:R-:W-:-:S05]  /*0b70*/  IADD3 R5, PT, PT, R6, UR4, RZ ;  /* 0x0000000406057c10 */ /* 0x000fca000fffe0ff */
[----:B0-----:R-:W-:-:S06]  /*0b80*/  IMAD.WIDE R2, R5, 0x8, R2 ;  /* 0x0000000805027825 */ /* 0x001fcc00078e0202 */
[----:B------:R-:W2:Y:S01]  /*0b90*/  LDG.E.64 R2, desc[UR12][R2.64] ;  /* 0x0000000c02027981 */ /* 0x000ea2000c1e1b00 */
[----:B---3--:R-:W-:-:S05]  /*0ba0*/  IADD3 R5, PT, PT, R4, UR5, RZ ;  /* 0x0000000504057c10 */ /* 0x008fca000fffe0ff */
[----:B--2---:R-:W-:-:S05]  /*0bb0*/  IMAD.WIDE.U32 R4, R5, 0x8, R2 ;  /* 0x0000000805047825 */ /* 0x004fca00078e0002 */
[----:B------:R-:W-:Y:S01]  /*0bc0*/  STG.E.64 desc[UR12][R4.64], R24 ;  /* 0x0000001804007986 */ /* 0x000fe2000c101b0c */
[----:B------:R-:W-:Y:S05]  /*0bd0*/  EXIT ;  /* 0x000000000000794d */ /* 0x000fea0003800000 */
.L_x_4:
[----:B------:R-:W-:-:S00]  /*0be0*/  BRA `(.L_x_4) ;  /* 0xfffffffc00fc7947 */ /* 0x000fc0000383ffff */
[----:B------:R-:W-:-:S00]  /*0bf0*/  NOP ;  /* 0x0000000000007918 */ /* 0x000fc00000000000 */
        /* <DEDUP_REMOVED lines=8> */
.L_x_6:


//--------------------- .text._Z17simpleMatrixStuffPPdS0_ --------------------------
	.section	.text._Z17simpleMatrixStuffPPdS0_,"ax",@progbits
	.align	128
        .global         _Z17simpleMatrixStuffPPdS0_
        .type           _Z17simpleMatrixStuffPPdS0_,@function
        .size           _Z17simpleMatrixStuffPPdS0_,(.L_x_7 - _Z17simpleMatrixStuffPPdS0_)
        .other          _Z17simpleMatrixStuffPPdS0_,@"STO_CUDA_ENTRY STV_DEFAULT"
_Z17simpleMatrixStuffPPdS0_:
.text._Z17simpleMatrixStuffPPdS0_:
[----:B------:R-:W-:Y:S08]  /*0000*/  LDC R1, c[0x0][0x37c] ;  /* 0x0000df00ff017b82 */ /* 0x000ff00000000800 */
[----:B------:R-:W0:Y:S01]  /*0010*/  LDC.64 R4, c[0x0][0x380] ;  /* 0x0000e000ff047b82 */ /* 0x000e220000000a00 */
[----:B------:R-:W0:Y:S02]  /*0020*/  LDCU.64 UR4, c[0x0][0x358] ;  /* 0x00006b00ff0477ac */ /* 0x000e240008000a00 */
[----:B0-----:R-:W2:Y:S05]  /*0030*/  LDG.E.64 R6, desc[UR4][R4.64] ;  /* 0x0000000404067981 */ /* 0x001eaa000c1e1b00 */
[----:B------:R-:W0:Y:S02]  /*0040*/  LDC.64 R2, c[0x0][0x388] ;  /* 0x0000e200ff027b82 */ /* 0x000e240000000a00 */
[----:B0-----:R-:W3:Y:S04]  /*0050*/  LDG.E.64 R10, desc[UR4][R2.64] ;  /* 0x00000004020a7981 */ /* 0x001ee8000c1e1b00 */
[----:B--2---:R-:W2:Y:S02]  /*0060*/  LDG.E.64 R6, desc[UR4][R6.64] ;  /* 0x0000000406067981 */ /* 0x004ea4000c1e1b00 */
[----:B--2---:R-:W-:-:S07]  /*0070*/  DADD R8, R6, R6 ;  /* 0x0000000006087229 */ /* 0x004fce0000000006 */
[----:B---3--:R0:W-:Y:S04]  /*0080*/  STG.E.64 desc[UR4][R10.64], R8 ;  /* 0x000000080a007986 */ /* 0x0081e8000c101b04 */
[----:B------:R-:W2:Y:S04]  /*0090*/  LDG.E.64 R12, desc[UR4][R4.64] ;  /* 0x00000004040c7981 */ /* 0x000ea8000c1e1b00 */
[----:B------:R-:W3:Y:S04]  /*00a0*/  LDG.E.64 R16, desc[UR4][R2.64] ;  /* 0x0000000402107981 */ /* 0x000ee8000c1e1b00 */
        /* <DEDUP_REMOVED lines=8> */
[----:B0-----:R-:W3:Y:S04]  /*0130*/  LDG.E.64 R8, desc[UR4][R4.64] ;  /* 0x0000000404087981 */ /* 0x001ee8000c1e1b00 */
[----:B------:R-:W4:Y:S04]  /*0140*/  LDG.E.64 R12, desc[UR4][R2.64] ;  /* 0x00000004020c7981 */ /* 0x000f28000c1e1b00 */
[----:B---3--:R-:W3:Y:S02]  /*0150*/  LDG.E.64 R8, desc[UR4][R8.64+0x18] ;  /* 0x0000180408087981 */ /* 0x008ee4000c1e1b00 */
[----:B---3--:R-:W-:-:S07]  /*0160*/  DADD R10, R8, R8 ;  /* 0x00000000080a7229 */ /* 0x008fce0000000008 */
[----:B----4-:R0:W-:Y:S04]  /*0170*/  STG.E.64 desc[UR4][R12.64+0x18], R10 ;  /* 0x0000180a0c007986 */ /* 0x0101e8000c101b04 */
[----:B-1----:R-:W3:Y:S04]  /*0180*/  LDG.E.64 R14, desc[UR4][R4.64+0x8] ;  /* 0x00000804040e7981 */ /* 0x002ee8000c1e1b00 */
[----:B------:R-:W4:Y:S04]  /*0190*/  LDG.E.64 R18, desc[UR4][R2.64+0x8] ;  /* 0x0000080402127981 */ /* 0x000f28000c1e1b00 */
[----:B---3--:R-:W3:Y:S02]  /*01a0*/  LDG.E.64 R14, desc[UR4][R14.64] ;  /* 0x000000040e0e7981 */ /* 0x008ee4000c1e1b00 */
[----:B---3--:R-:W-:-:S07]  /*01b0*/  DADD R16, R14, R14 ;  /* 0x000000000e107229 */ /* 0x008fce000000000e */
[----:B----4-:R1:W-:Y:S04]  /*01c0*/  STG.E.64 desc[UR4][R18.64], R16 ;  /* 0x0000001012007986 */ /* 0x0103e8000c101b04 */
[----:B--2---:R-:W2:Y:S04]  /*01d0*/  LDG.E.64 R6, desc[UR4][R4.64+0x8] ;  /* 0x0000080404067981 */ /* 0x004ea8000c1e1b00 */
        /* <DEDUP_REMOVED lines=43> */
[----:B----4-:R-:W-:Y:S04]  /*0490*/  STG.E.64 desc[UR4][R18.64+0x8], R10 ;  /* 0x0000080a12007986 */ /* 0x010fe8000c101b04 */
[----:B--2---:R-:W2:Y:S04]  /*04a0*/  LDG.E.64 R12, desc[UR4][R4.64+0x18] ;  /* 0x00001804040c7981 */ /* 0x004ea8000c1e1b00 */
[----:B------:R-:W3:Y:S04]  /*04b0*/  LDG.E.64 R20, desc[UR4][R2.64+0x18] ;  /* 0x0000180402147981 */ /* 0x000ee8000c1e1b00 */
[----:B--2---:R-:W2:Y:S02]  /*04c0*/  LDG.E.64 R12, desc[UR4][R12.64+0x10] ;  /* 0x000010040c0c7981 */ /* 0x004ea4000c1e1b00 */
[----:B--2---:R-:W-:-:S07]  /*04d0*/  DADD R14, R12, R12 ;  /* 0x000000000c0e7229 */ /* 0x004fce000000000c */
[----:B---3--:R-:W-:Y:S04]  /*04e0*/  STG.E.64 desc[UR4][R20.64+0x10], R14 ;  /* 0x0000100e14007986 */ /* 0x008fe8000c101b04 */
[----:B0-----:R-:W2:Y:S04]  /*04f0*/  LDG.E.64 R6, desc[UR4][R4.64+0x18] ;  /* 0x0000180404067981 */ /* 0x001ea8000c1e1b00 */
[----:B------:R-:W3:Y:S04]  /*0500*/  LDG.E.64 R16, desc[UR4][R2.64+0x18] ;  /* 0x0000180402107981 */ /* 0x000ee8000c1e1b00 */
[----:B--2---:R-:W2:Y:S02]  /*0510*/  LDG.E.64 R6, desc[UR4][R6.64+0x18] ;  /* 0x0000180406067981 */ /* 0x004ea4000c1e1b00 */
[----:B--2---:R-:W-:-:S07]  /*0520*/  DADD R8, R6, R6 ;  /* 0x0000000006087229 */ /* 0x004fce0000000006 */
[----:B---3--:R-:W-:Y:S01]  /*0530*/  STG.E.64 desc[UR4][R16.64+0x18], R8 ;  /* 0x0000180810007986 */ /* 0x008fe2000c101b04 */
[----:B------:R-:W-:Y:S05]  /*0540*/  EXIT ;  /* 0x000000000000794d */ /* 0x000fea0003800000 */
.L_x_5:
        /* <DEDUP_REMOVED lines=11> */
.L_x_7:


//--------------------- .nv.shared._Z15matrixMultTiledPPdS0_S0_i --------------------------
	.section	.nv.shared._Z15matrixMultTiledPPdS0_S0_i,"aw",@nobits
	.sectionflags	@""
	.align	8
.nv.shared._Z15matrixMultTiledPPdS0_S0_i:
	.zero		1088


//--------------------- .nv.shared.reserved.0     --------------------------
	.section	.nv.shared.reserved.0,"aw",@nobits
	.weak		__nv_reservedSMEM_offset_0_alias
	.size		__nv_reservedSMEM_offset_0_alias, 0, 64
	.other		__nv_reservedSMEM_offset_0_alias,@"STO_CUDA_RESERVED_SHARED STV_DEFAULT"
__nv_reservedSMEM_offset_0_alias:
	.zero		0
	.zero		64


//--------------------- .nv.constant0._Z15matrixMultTiledPPdS0_S0_i --------------------------
	.section	.nv.constant0._Z15matrixMultTiledPPdS0_S0_i,"a",@progbits
	.sectionflags	@""
	.align	4
.nv.constant0._Z15matrixMultTiledPPdS0_S0_i:
	.zero		924


//--------------------- .nv.constant0._Z17simpleMatrixStuffPPdS0_ --------------------------
	.section	.nv.constant0._Z17simpleMatrixStuffPPdS0_,"a",@progbits
	.sectionflags	@""
	.align	4
.nv.constant0._Z17simpleMatrixStuffPPdS0_:
	.zero		912


//--------------------- SYMBOLS --------------------------

	.type		.nv.reservedSmem.offset0,@object
	.size		.nv.reservedSmem.offset0,0x4
	.type		.nv.reservedSmem.cap,@object
	.size		.nv.reservedSmem.cap,0x4
